	.headerflags	@"EF_CUDA_TEXMODE_UNIFIED EF_CUDA_64BIT_ADDRESS EF_CUDA_ACCELERATORS EF_CUDA_SM90 EF_CUDA_VIRTUAL_SM(EF_CUDA_SM90)"
	.elftype	@"ET_EXEC"


//--------------------- .nv.info                  --------------------------
	.section	.nv.info,"",@"SHT_CUDA_INFO"
	.align	4


	//----- nvinfo : EIATTR_REGCOUNT
	.align		4
        /*0000*/ 	.byte	0x04, 0x2f
        /*0002*/ 	.short	(.L_3 - .L_2)
	.align		4
.L_2:
        /*0004*/ 	.word	index@(triton_poi_fused__native_batch_norm_legit_no_training_4)
        /*0008*/ 	.word	0x00000020


	//----- nvinfo : EIATTR_MIN_STACK_SIZE
	.align		4
.L_3:
        /*000c*/ 	.byte	0x04, 0x12
        /*000e*/ 	.short	(.L_5 - .L_4)
	.align		4
.L_4:
        /*0010*/ 	.word	index@(triton_poi_fused__native_batch_norm_legit_no_training_4)
        /*0014*/ 	.word	0x00000000


	//----- nvinfo : EIATTR_FRAME_SIZE
	.align		4
.L_5:
        /*0018*/ 	.byte	0x04, 0x11
        /*001a*/ 	.short	(.L_7 - .L_6)
	.align		4
.L_6:
        /*001c*/ 	.word	index@(triton_poi_fused__native_batch_norm_legit_no_training_4)
        /*0020*/ 	.word	0x00000000


	//----- nvinfo : EIATTR_MIN_STACK_SIZE
	.align		4
.L_7:
        /*0024*/ 	.byte	0x04, 0x12
        /*0026*/ 	.short	(.L_9 - .L_8)
	.align		4
.L_8:
        /*0028*/ 	.word	index@(triton_poi_fused__native_batch_norm_legit_no_training_4)
        /*002c*/ 	.word	0x00000000
.L_9:


//--------------------- .nv.info.triton_poi_fused__native_batch_norm_legit_no_training_4 --------------------------
	.section	.nv.info.triton_poi_fused__native_batch_norm_legit_no_training_4,"",@"SHT_CUDA_INFO"
	.sectionflags	@""
	.align	4


	//----- nvinfo : EIATTR_CUDA_API_VERSION
	.align		4
        /*0000*/ 	.byte	0x04, 0x37
        /*0002*/ 	.short	(.L_11 - .L_10)
.L_10:
        /*0004*/ 	.word	0x0000007c


	//----- nvinfo : EIATTR_KPARAM_INFO
	.align		4
.L_11:
        /*0008*/ 	.byte	0x04, 0x17
        /*000a*/ 	.short	(.L_13 - .L_12)
.L_12:
        /*000c*/ 	.word	0x00000000
        /*0010*/ 	.short	0x0006
        /*0012*/ 	.short	0x0030
        /*0014*/ 	.byte	0x00, 0xf0, 0x11, 0x00


	//----- nvinfo : EIATTR_KPARAM_INFO
	.align		4
.L_13:
        /*0018*/ 	.byte	0x04, 0x17
        /*001a*/ 	.short	(.L_15 - .L_14)
.L_14:
        /*001c*/ 	.word	0x00000000
        /*0020*/ 	.short	0x0005
        /*0022*/ 	.short	0x0028
        /*0024*/ 	.byte	0x00, 0xf4, 0x21, 0x00


	//----- nvinfo : EIATTR_KPARAM_INFO
	.align		4
.L_15:
        /*0028*/ 	.byte	0x04, 0x17
        /*002a*/ 	.short	(.L_17 - .L_16)
.L_16:
        /*002c*/ 	.word	0x00000000
        /*0030*/ 	.short	0x0004
        /*0032*/ 	.short	0x0020
        /*0034*/ 	.byte	0x00, 0xf4, 0x21, 0x00


	//----- nvinfo : EIATTR_KPARAM_INFO
	.align		4
.L_17:
        /*0038*/ 	.byte	0x04, 0x17
        /*003a*/ 	.short	(.L_19 - .L_18)
.L_18:
        /*003c*/ 	.word	0x00000000
        /*0040*/ 	.short	0x0003
        /*0042*/ 	.short	0x0018
        /*0044*/ 	.byte	0x00, 0xf4, 0x21, 0x00


	//----- nvinfo : EIATTR_KPARAM_INFO
	.align		4
.L_19:
        /*0048*/ 	.byte	0x04, 0x17
        /*004a*/ 	.short	(.L_21 - .L_20)
.L_20:
        /*004c*/ 	.word	0x00000000
        /*0050*/ 	.short	0x0002
        /*0052*/ 	.short	0x0010
        /*0054*/ 	.byte	0x00, 0xf4, 0x21, 0x00


	//----- nvinfo : EIATTR_KPARAM_INFO
	.align		4
.L_21:
        /*0058*/ 	.byte	0x04, 0x17
        /*005a*/ 	.short	(.L_23 - .L_22)
.L_22:
        /*005c*/ 	.word	0x00000000
        /*0060*/ 	.short	0x0001
        /*0062*/ 	.short	0x0008
        /*0064*/ 	.byte	0x00, 0xf4, 0x21, 0x00


	//----- nvinfo : EIATTR_KPARAM_INFO
	.align		4
.L_23:
        /*0068*/ 	.byte	0x04, 0x17
        /*006a*/ 	.short	(.L_25 - .L_24)
.L_24:
        /*006c*/ 	.word	0x00000000
        /*0070*/ 	.short	0x0000
        /*0072*/ 	.short	0x0000
        /*0074*/ 	.byte	0x00, 0xf4, 0x21, 0x00


	//----- nvinfo : EIATTR_SPARSE_MMA_MASK
	.align		4
.L_25:
        /*0078*/ 	.byte	0x03, 0x50
        /*007a*/ 	.short	0x0000


	//----- nvinfo : EIATTR_MAXREG_COUNT
	.align		4
        /*007c*/ 	.byte	0x03, 0x1b
        /*007e*/ 	.short	0x00ff


	//----- nvinfo : EIATTR_EXIT_INSTR_OFFSETS
	.align		4
        /*0080*/ 	.byte	0x04, 0x1c
        /*0082*/ 	.short	(.L_27 - .L_26)


	//   ....[0]....
.L_26:
        /*0084*/ 	.word	0x00000610


	//----- nvinfo : EIATTR_REQNTID
	.align		4
.L_27:
        /*0088*/ 	.byte	0x04, 0x10
        /*008a*/ 	.short	(.L_29 - .L_28)
.L_28:
        /*008c*/ 	.word	0x00000080
        /*0090*/ 	.word	0x00000001
        /*0094*/ 	.word	0x00000001


	//----- nvinfo : EIATTR_CBANK_PARAM_SIZE
	.align		4
.L_29:
        /*0098*/ 	.byte	0x03, 0x19
        /*009a*/ 	.short	0x0034


	//----- nvinfo : EIATTR_PARAM_CBANK
	.align		4
        /*009c*/ 	.byte	0x04, 0x0a
        /*009e*/ 	.short	(.L_31 - .L_30)
	.align		4
.L_30:
        /*00a0*/ 	.word	index@(.nv.constant0.triton_poi_fused__native_batch_norm_legit_no_training_4)
        /*00a4*/ 	.short	0x0210
        /*00a6*/ 	.short	0x0034


	//----- nvinfo : EIATTR_SW_WAR
	.align		4
.L_31:
        /*00a8*/ 	.byte	0x04, 0x36
        /*00aa*/ 	.short	(.L_33 - .L_32)
.L_32:
        /*00ac*/ 	.word	0x00000008
.L_33:


//--------------------- .nv.callgraph             --------------------------
	.section	.nv.callgraph,"",@"SHT_CUDA_CALLGRAPH"
	.align	4
	.sectionentsize	8
	.align		4
        /*0000*/ 	.word	0x00000000
	.align		4
        /*0004*/ 	.word	0xffffffff
	.align		4
        /*0008*/ 	.word	0x00000000
	.align		4
        /*000c*/ 	.word	0xfffffffe
	.align		4
        /*0010*/ 	.word	0x00000000
	.align		4
        /*0014*/ 	.word	0xfffffffd
	.align		4
        /*0018*/ 	.word	0x00000000
	.align		4
        /*001c*/ 	.word	0xfffffffc


//--------------------- .nv.constant4             --------------------------
	.section	.nv.constant4,"a",@progbits
	.align	8
	.align		8
.nv.constant4:
        /*0000*/ 	.dword	_$_str
	.align		8
        /*0008*/ 	.dword	_$_str_$_2


//--------------------- .text.triton_poi_fused__native_batch_norm_legit_no_training_4 --------------------------
	.section	.text.triton_poi_fused__native_batch_norm_legit_no_training_4,"ax",@progbits
	.align	128
        .global         triton_poi_fused__native_batch_norm_legit_no_training_4
        .type           triton_poi_fused__native_batch_norm_legit_no_training_4,@function
        .size           triton_poi_fused__native_batch_norm_legit_no_training_4,(.L_x_1 - triton_poi_fused__native_batch_norm_legit_no_training_4)
        .other          triton_poi_fused__native_batch_norm_legit_no_training_4,@"STO_CUDA_ENTRY STV_DEFAULT"
triton_poi_fused__native_batch_norm_legit_no_training_4:
.text.triton_poi_fused__native_batch_norm_legit_no_training_4:
[----:B------:R-:W-:Y:S01]  /*0000*/  LDC R1, c[0x0][0x28] ;  /* 0x00000a00ff017b82 */ /* 0x000fe20000000800 */
[----:B------:R-:W1:Y:S07]  /*0010*/  S2R R0, SR_TID.X ;  /* 0x0000000000007919 */ /* 0x000e6e0000002100 */
[----:B------:R-:W2:Y:S01]  /*0020*/  LDC.64 R8, c[0x0][0x220] ;  /* 0x00008800ff087b82 */ /* 0x000ea20000000a00 */
[----:B------:R-:W-:Y:S01]  /*0030*/  ULDC.64 UR4, c[0x0][0x208] ;  /* 0x0000820000047ab9 */ /* 0x000fe20000000a00 */
[----:B------:R-:W3:Y:S06]  /*0040*/  S2R R5, SR_CTAID.X ;  /* 0x0000000000057919 */ /* 0x000eec0000002500 */
[----:B------:R-:W4:Y:S08]  /*0050*/  LDC.64 R16, c[0x0][0x218] ;  /* 0x00008600ff107b82 */ /* 0x000f300000000a00 */
[----:B------:R-:W5:Y:S08]  /*0060*/  LDC.64 R22, c[0x0][0x210] ;  /* 0x00008400ff167b82 */ /* 0x000f700000000a00 */
[----:B------:R-:W5:Y:S01]  /*0070*/  LDC.64 R20, c[0x0][0x228] ;  /* 0x00008a00ff147b82 */ /* 0x000f620000000a00 */
[----:B-1----:R-:W-:-:S07]  /*0080*/  SHF.L.U32 R0, R0, 0x2, RZ ;  /* 0x0000000200007819 */ /* 0x002fce00000006ff */
[----:B------:R-:W1:Y:S01]  /*0090*/  LDC.64 R24, c[0x0][0x230] ;  /* 0x00008c00ff187b82 */ /* 0x000e620000000a00 */
[----:B---3--:R-:W-:Y:S02]  /*00a0*/  SHF.R.S32.HI R3, RZ, 0x15, R5 ;  /* 0x00000015ff037819 */ /* 0x008fe40000011405 */
[----:B------:R-:W-:Y:S02]  /*00b0*/  LOP3.LUT R0, R0, 0x1fc, RZ, 0xc0, !PT ;  /* 0x000001fc00007812 */ /* 0x000fe400078ec0ff */
[----:B------:R-:W-:Y:S02]  /*00c0*/  SGXT R3, R3, 0x1 ;  /* 0x000000010303781a */ /* 0x000fe40000000200 */
[----:B------:R-:W-:-:S04]  /*00d0*/  LEA R0, R5, R0, 0xa ;  /* 0x0000000005007211 */ /* 0x000fc800078e50ff */
[----:B------:R-:W-:-:S04]  /*00e0*/  LEA.HI R3, R3, R0, RZ, 0x6 ;  /* 0x0000000003037211 */ /* 0x000fc800078f30ff */
[----:B------:R-:W-:-:S04]  /*00f0*/  LOP3.LUT R3, R3, 0xffffffc0, RZ, 0xc0, !PT ;  /* 0xffffffc003037812 */ /* 0x000fc800078ec0ff */
[----:B------:R-:W-:-:S05]  /*0100*/  IADD3 R3, R0, -R3, RZ ;  /* 0x8000000300037210 */ /* 0x000fca0007ffe0ff */
[----:B--2---:R-:W-:-:S05]  /*0110*/  IMAD.WIDE R8, R3, 0x4, R8 ;  /* 0x0000000403087825 */ /* 0x004fca00078e0208 */
[----:B------:R-:W2:Y:S01]  /*0120*/  LDG.E.EL.128 R4, desc[UR4][R8.64] ;  /* 0x0000000408047981 */ /* 0x000ea2000c2e1d00 */
[----:B------:R-:W-:Y:S01]  /*0130*/  HFMA2.MMA R2, -RZ, RZ, 1.625, 0 ;  /* 0x3e800000ff027435 */ /* 0x000fe200000001ff */
[----:B----4-:R-:W-:-:S04]  /*0140*/  IMAD.WIDE R16, R3, 0x4, R16 ;  /* 0x0000000403107825 */ /* 0x010fc800078e0210 */
[----:B-----5:R-:W-:Y:S02]  /*0150*/  IMAD.WIDE R22, R0, 0x4, R22 ;  /* 0x0000000400167825 */ /* 0x020fe400078e0216 */
[----:B------:R-:W3:Y:S04]  /*0160*/  LDG.E.EL.128 R16, desc[UR4][R16.64] ;  /* 0x0000000410107981 */ /* 0x000ee8000c2e1d00 */
[----:B------:R-:W3:Y:S04]  /*0170*/  LDG.E.128 R8, desc[UR4][R22.64+0x800] ;  /* 0x0008000416087981 */ /* 0x000ee8000c1e1d00 */
[----:B------:R4:W5:Y:S01]  /*0180*/  LDG.E.128 R12, desc[UR4][R22.64] ;  /* 0x00000004160c7981 */ /* 0x000962000c1e1d00 */
[----:B0-----:R-:W-:-:S04]  /*0190*/  IMAD.WIDE R20, R3, 0x4, R20 ;  /* 0x0000000403147825 */ /* 0x001fc800078e0214 */
[----:B-1----:R-:W-:-:S06]  /*01a0*/  IMAD.WIDE R24, R3, 0x4, R24 ;  /* 0x0000000403187825 */ /* 0x002fcc00078e0218 */
[----:B------:R-:W3:Y:S01]  /*01b0*/  LDG.E.EL.128 R24, desc[UR4][R24.64] ;  /* 0x0000000418187981 */ /* 0x000ee2000c2e1d00 */
[----:B--2---:R-:W-:Y:S01]  /*01c0*/  FADD R5, R5, 9.9999997473787516356e-06 ;  /* 0x3727c5ac05057421 */ /* 0x004fe20000000000 */
[----:B------:R-:W-:Y:S01]  /*01d0*/  FADD R6, R6, 9.9999997473787516356e-06 ;  /* 0x3727c5ac06067421 */ /* 0x000fe20000000000 */
[----:B------:R-:W-:-:S04]  /*01e0*/  FADD R4, R4, 9.9999997473787516356e-06 ;  /* 0x3727c5ac04047421 */ /* 0x000fc80000000000 */
[----:B------:R-:W0:Y:S08]  /*01f0*/  MUFU.SQRT R5, R5 ;  /* 0x0000000500057308 */ /* 0x000e300000002000 */
[----:B------:R-:W1:Y:S01]  /*0200*/  MUFU.SQRT R6, R6 ;  /* 0x0000000600067308 */ /* 0x000e620000002000 */
[----:B0-----:R-:W-:-:S07]  /*0210*/  FSETP.GT.AND P1, PT, R5, 8.50705917302346158658e+37, PT ;  /* 0x7e8000000500780b */ /* 0x001fce0003f24000 */
[----:B------:R-:W0:Y:S01]  /*0220*/  MUFU.SQRT R4, R4 ;  /* 0x0000000400047308 */ /* 0x000e220000002000 */
[C---:B------:R-:W-:Y:S02]  /*0230*/  FSETP.GEU.AND P4, PT, R5.reuse, 1.175494350822287508e-38, PT ;  /* 0x008000000500780b */ /* 0x040fe40003f8e000 */
[C---:B-1----:R-:W-:Y:S02]  /*0240*/  FSETP.GT.AND P2, PT, R6.reuse, 8.50705917302346158658e+37, PT ;  /* 0x7e8000000600780b */ /* 0x042fe40003f44000 */
[----:B------:R-:W-:Y:S01]  /*0250*/  FSETP.GEU.AND P5, PT, R6, 1.175494350822287508e-38, PT ;  /* 0x008000000600780b */ /* 0x000fe20003fae000 */
[----:B------:R-:W-:Y:S01]  /*0260*/  @P1 FMUL R5, R5, 0.25 ;  /* 0x3e80000005051820 */ /* 0x000fe20000400000 */
[----:B----4-:R-:W-:Y:S02]  /*0270*/  FSEL R22, R2, 1, P1 ;  /* 0x3f80000002167808 */ /* 0x010fe40000800000 */
[----:B0-----:R-:W-:-:S05]  /*0280*/  FSETP.GT.AND P0, PT, R4, 8.50705917302346158658e+37, PT ;  /* 0x7e8000000400780b */ /* 0x001fca0003f04000 */
[----:B------:R-:W-:Y:S01]  /*0290*/  @!P4 FMUL R5, R5, 16777216 ;  /* 0x4b8000000505c820 */ /* 0x000fe20000400000 */
[----:B------:R-:W-:Y:S01]  /*02a0*/  FSETP.GEU.AND P3, PT, R4, 1.175494350822287508e-38, PT ;  /* 0x008000000400780b */ /* 0x000fe20003f6e000 */
[----:B------:R-:W-:-:S04]  /*02b0*/  @P2 FMUL R6, R6, 0.25 ;  /* 0x3e80000006062820 */ /* 0x000fc80000400000 */
[----:B------:R-:W-:Y:S01]  /*02c0*/  @!P5 FMUL R6, R6, 16777216 ;  /* 0x4b8000000606d820 */ /* 0x000fe20000400000 */
[----:B------:R-:W0:Y:S01]  /*02d0*/  MUFU.RCP R5, R5 ;  /* 0x0000000500057308 */ /* 0x000e220000001000 */
[----:B------:R-:W-:Y:S01]  /*02e0*/  FSEL R23, R2, 1, P2 ;  /* 0x3f80000002177808 */ /* 0x000fe20001000000 */
[----:B------:R-:W-:Y:S01]  /*02f0*/  @!P4 FMUL R22, R22, 16777216 ;  /* 0x4b8000001616c820 */ /* 0x000fe20000400000 */
[----:B------:R-:W-:-:S05]  /*0300*/  @P0 FMUL R4, R4, 0.25 ;  /* 0x3e80000004040820 */ /* 0x000fca0000400000 */
[----:B------:R-:W1:Y:S01]  /*0310*/  MUFU.RCP R6, R6 ;  /* 0x0000000600067308 */ /* 0x000e620000001000 */
[----:B------:R-:W-:Y:S01]  /*0320*/  @!P5 FMUL R23, R23, 16777216 ;  /* 0x4b8000001717d820 */ /* 0x000fe20000400000 */
[----:B------:R-:W-:Y:S01]  /*0330*/  @!P3 FMUL R4, R4, 16777216 ;  /* 0x4b8000000404b820 */ /* 0x000fe20000400000 */
[----:B0-----:R-:W-:-:S05]  /*0340*/  FMUL R5, R5, R22 ;  /* 0x0000001605057220 */ /* 0x001fca0000400000 */
[----:B------:R-:W0:Y:S01]  /*0350*/  MUFU.RCP R4, R4 ;  /* 0x0000000400047308 */ /* 0x000e220000001000 */
[----:B-1----:R-:W-:Y:S02]  /*0360*/  FMUL R6, R6, R23 ;  /* 0x0000001706067220 */ /* 0x002fe40000400000 */
[----:B------:R-:W2:Y:S01]  /*0370*/  LDG.E.EL.128 R20, desc[UR4][R20.64] ;  /* 0x0000000414147981 */ /* 0x000ea2000c2e1d00 */
[----:B------:R-:W-:-:S05]  /*0380*/  FSEL R3, R2, 1, P0 ;  /* 0x3f80000002037808 */ /* 0x000fca0000000000 */
[----:B------:R-:W-:-:S04]  /*0390*/  @!P3 FMUL R3, R3, 16777216 ;  /* 0x4b8000000303b820 */ /* 0x000fc80000400000 */
[----:B0-----:R-:W-:Y:S01]  /*03a0*/  FMUL R4, R4, R3 ;  /* 0x0000000304047220 */ /* 0x001fe20000400000 */
[----:B------:R-:W-:-:S04]  /*03b0*/  FADD R3, R7, 9.9999997473787516356e-06 ;  /* 0x3727c5ac07037421 */ /* 0x000fc80000000000 */
[----:B------:R-:W0:Y:S02]  /*03c0*/  MUFU.SQRT R29, R3 ;  /* 0x00000003001d7308 */ /* 0x000e240000002000 */
[C---:B0-----:R-:W-:Y:S02]  /*03d0*/  FSETP.GT.AND P0, PT, R29.reuse, 8.50705917302346158658e+37, PT ;  /* 0x7e8000001d00780b */ /* 0x041fe40003f04000 */
[----:B------:R-:W-:-:S11]  /*03e0*/  FSETP.GEU.AND P1, PT, R29, 1.175494350822287508e-38, PT ;  /* 0x008000001d00780b */ /* 0x000fd60003f2e000 */
[----:B------:R-:W-:-:S04]  /*03f0*/  @P0 FMUL R29, R29, 0.25 ;  /* 0x3e8000001d1d0820 */ /* 0x000fc80000400000 */
[----:B------:R-:W-:-:S04]  /*0400*/  @!P1 FMUL R29, R29, 16777216 ;  /* 0x4b8000001d1d9820 */ /* 0x000fc80000400000 */
[----:B------:R-:W0:Y:S01]  /*0410*/  MUFU.RCP R7, R29 ;  /* 0x0000001d00077308 */ /* 0x000e220000001000 */
[----:B------:R-:W-:-:S05]  /*0420*/  FSEL R2, R2, 1, P0 ;  /* 0x3f80000002027808 */ /* 0x000fca0000000000 */
[----:B------:R-:W-:-:S04]  /*0430*/  @!P1 FMUL R2, R2, 16777216 ;  /* 0x4b80000002029820 */ /* 0x000fc80000400000 */
[----:B0-----:R-:W-:Y:S02]  /*0440*/  FMUL R7, R7, R2 ;  /* 0x0000000207077220 */ /* 0x001fe40000400000 */
[----:B------:R-:W0:Y:S01]  /*0450*/  LDC.64 R2, c[0x0][0x238] ;  /* 0x00008e00ff027b82 */ /* 0x000e220000000a00 */
[--C-:B---3--:R-:W-:Y:S01]  /*0460*/  FADD R28, R11, -R19.reuse ;  /* 0x800000130b1c7221 */ /* 0x108fe20000000000 */
[----:B------:R-:W-:Y:S01]  /*0470*/  FADD R11, R10, -R18 ;  /* 0x800000120a0b7221 */ /* 0x000fe20000000000 */
[--C-:B------:R-:W-:Y:S01]  /*0480*/  FADD R10, R8, -R16.reuse ;  /* 0x80000010080a7221 */ /* 0x100fe20000000000 */
[----:B-----5:R-:W-:Y:S01]  /*0490*/  FADD R15, R15, -R19 ;  /* 0x800000130f0f7221 */ /* 0x020fe20000000000 */
[----:B------:R-:W-:Y:S01]  /*04a0*/  FADD R16, R12, -R16 ;  /* 0x800000100c107221 */ /* 0x000fe20000000000 */
[----:B------:R-:W-:Y:S01]  /*04b0*/  FADD R19, R14, -R18 ;  /* 0x800000120e137221 */ /* 0x000fe20000000000 */
[--C-:B------:R-:W-:Y:S01]  /*04c0*/  FADD R12, R13, -R17.reuse ;  /* 0x800000110d0c7221 */ /* 0x100fe20000000000 */
[----:B------:R-:W-:Y:S01]  /*04d0*/  FADD R8, R9, -R17 ;  /* 0x8000001109087221 */ /* 0x000fe20000000000 */
[-C--:B------:R-:W-:Y:S01]  /*04e0*/  FMUL R9, R10, R4.reuse ;  /* 0x000000040a097220 */ /* 0x080fe20000400000 */
[----:B------:R-:W-:Y:S01]  /*04f0*/  FMUL R13, R16, R4 ;  /* 0x00000004100d7220 */ /* 0x000fe20000400000 */
[----:B------:R-:W-:Y:S01]  /*0500*/  FMUL R12, R12, R5 ;  /* 0x000000050c0c7220 */ /* 0x000fe20000400000 */
[-C--:B------:R-:W-:Y:S01]  /*0510*/  FMUL R19, R19, R6.reuse ;  /* 0x0000000613137220 */ /* 0x080fe20000400000 */
[----:B------:R-:W-:Y:S01]  /*0520*/  FMUL R10, R15, R7 ;  /* 0x000000070f0a7220 */ /* 0x000fe20000400000 */
[----:B------:R-:W-:Y:S01]  /*0530*/  FMUL R8, R8, R5 ;  /* 0x0000000508087220 */ /* 0x000fe20000400000 */
[----:B------:R-:W-:Y:S01]  /*0540*/  FMUL R11, R11, R6 ;  /* 0x000000060b0b7220 */ /* 0x000fe20000400000 */
[----:B------:R-:W-:Y:S01]  /*0550*/  FMUL R28, R28, R7 ;  /* 0x000000071c1c7220 */ /* 0x000fe20000400000 */
[----:B0-----:R-:W-:-:S04]  /*0560*/  IMAD.WIDE R2, R0, 0x4, R2 ;  /* 0x0000000400027825 */ /* 0x001fc800078e0202 */
[----:B--2---:R-:W-:Y:S01]  /*0570*/  FFMA R4, R20, R13, R24 ;  /* 0x0000000d14047223 */ /* 0x004fe20000000018 */
[----:B------:R-:W-:Y:S01]  /*0580*/  FFMA R5, R21, R12, R25 ;  /* 0x0000000c15057223 */ /* 0x000fe20000000019 */
[----:B------:R-:W-:Y:S01]  /*0590*/  FFMA R6, R22, R19, R26 ;  /* 0x0000001316067223 */ /* 0x000fe2000000001a */
[----:B------:R-:W-:Y:S01]  /*05a0*/  FFMA R7, R23, R10, R27 ;  /* 0x0000000a17077223 */ /* 0x000fe2000000001b */
[----:B------:R-:W-:Y:S01]  /*05b0*/  FFMA R20, R20, R9, R24 ;  /* 0x0000000914147223 */ /* 0x000fe20000000018 */
[----:B------:R-:W-:Y:S01]  /*05c0*/  FFMA R21, R21, R8, R25 ;  /* 0x0000000815157223 */ /* 0x000fe20000000019 */
[----:B------:R-:W-:Y:S01]  /*05d0*/  FFMA R22, R22, R11, R26 ;  /* 0x0000000b16167223 */ /* 0x000fe2000000001a */
[----:B------:R-:W-:Y:S01]  /*05e0*/  FFMA R23, R23, R28, R27 ;  /* 0x0000001c17177223 */ /* 0x000fe2000000001b */
[----:B------:R-:W-:Y:S04]  /*05f0*/  STG.E.128 desc[UR4][R2.64], R4 ;  /* 0x0000000402007986 */ /* 0x000fe8000c101d04 */
[----:B------:R-:W-:Y:S01]  /*0600*/  STG.E.128 desc[UR4][R2.64+0x800], R20 ;  /* 0x0008001402007986 */ /* 0x000fe2000c101d04 */
[----:B------:R-:W-:Y:S05]  /*0610*/  EXIT ;  /* 0x000000000000794d */ /* 0x000fea0003800000 */
.L_x_0:
[----:B------:R-:W-:-:S00]  /*0620*/  BRA `(.L_x_0) ;  /* 0xfffffffc00fc7947 */ /* 0x000fc0000383ffff */
[----:B------:R-:W-:-:S00]  /*0630*/  NOP ;  /* 0x0000000000007918 */ /* 0x000fc00000000000 */
        /* <DEDUP_REMOVED lines=12> */
.L_x_1:


//--------------------- .nv.global.init           --------------------------
	.section	.nv.global.init,"aw",@progbits
.nv.global.init:
	.type		_$_str,@object
	.size		_$_str,(_$_str_$_2 - _$_str)
_$_str:
        /*0000*/ 	.byte	0x5f, 0x5f, 0x43, 0x55, 0x44, 0x41, 0x5f, 0x46, 0x54, 0x5a, 0x00
	.type		_$_str_$_2,@object
	.size		_$_str_$_2,(.L_1 - _$_str_$_2)
_$_str_$_2:
        /*000b*/ 	.byte	0x5f, 0x5f, 0x43, 0x55, 0x44, 0x41, 0x5f, 0x50, 0x52, 0x45, 0x43, 0x5f, 0x53, 0x51, 0x52, 0x54
        /*001b*/ 	.byte	0x00
.L_1:


//--------------------- .nv.constant0.triton_poi_fused__native_batch_norm_legit_no_training_4 --------------------------
	.section	.nv.constant0.triton_poi_fused__native_batch_norm_legit_no_training_4,"a",@progbits
	.sectionflags	@""
	.align	4
.nv.constant0.triton_poi_fused__native_batch_norm_legit_no_training_4:
	.zero		580
